//
// Generated by NVIDIA NVVM Compiler
//
// Compiler Build ID: CL-36424714
// Cuda compilation tools, release 13.0, V13.0.88
// Based on NVVM 20.0.0
//

.version 9.0
.target sm_100
.address_size 64

	// .globl	_Z18tiledConvolution1DPiS_S_i
// _ZZ18tiledConvolution1DPiS_S_iE3N_s has been demoted

.visible .entry _Z18tiledConvolution1DPiS_S_i(
	.param .u64 .ptr .align 1 _Z18tiledConvolution1DPiS_S_i_param_0,
	.param .u64 .ptr .align 1 _Z18tiledConvolution1DPiS_S_i_param_1,
	.param .u64 .ptr .align 1 _Z18tiledConvolution1DPiS_S_i_param_2,
	.param .u32 _Z18tiledConvolution1DPiS_S_i_param_3
)
{
	.reg .pred 	%p<6>;
	.reg .b32 	%r<27>;
	.reg .b64 	%rd<11>;
	// demoted variable
	.shared .align 4 .b8 _ZZ18tiledConvolution1DPiS_S_iE3N_s[24];
	ld.param.u64 	%rd2, [_Z18tiledConvolution1DPiS_S_i_param_0];
	ld.param.u64 	%rd4, [_Z18tiledConvolution1DPiS_S_i_param_1];
	ld.param.u64 	%rd3, [_Z18tiledConvolution1DPiS_S_i_param_2];
	ld.param.u32 	%r10, [_Z18tiledConvolution1DPiS_S_i_param_3];
	cvta.to.global.u64 	%rd1, %rd4;
	mov.u32 	%r1, %tid.x;
	mov.u32 	%r11, %ctaid.x;
	shl.b32 	%r12, %r11, 2;
	add.s32 	%r2, %r12, %r1;
	setp.ge.s32 	%p1, %r2, %r10;
	shl.b32 	%r13, %r1, 2;
	mov.u32 	%r14, _ZZ18tiledConvolution1DPiS_S_iE3N_s;
	add.s32 	%r3, %r14, %r13;
	@%p1 bra 	$L__BB0_2;
	cvta.to.global.u64 	%rd5, %rd2;
	mul.wide.s32 	%rd6, %r2, 4;
	add.s64 	%rd7, %rd5, %rd6;
	ld.global.u32 	%r16, [%rd7];
	st.shared.u32 	[%r3], %r16;
	bra.uni 	$L__BB0_3;
$L__BB0_2:
	mov.b32 	%r15, 0;
	st.shared.u32 	[%r3], %r15;
$L__BB0_3:
	setp.ge.s32 	%p2, %r2, %r10;
	bar.sync 	0;
	@%p2 bra 	$L__BB0_11;
	setp.gt.u32 	%p3, %r1, 5;
	mov.b32 	%r25, 0;
	@%p3 bra 	$L__BB0_6;
	ld.shared.u32 	%r18, [%r3];
	ld.global.u32 	%r19, [%rd1];
	mul.lo.s32 	%r25, %r19, %r18;
$L__BB0_6:
	setp.gt.u32 	%p4, %r1, 4;
	@%p4 bra 	$L__BB0_8;
	ld.shared.u32 	%r20, [%r3+4];
	ld.global.u32 	%r21, [%rd1+4];
	mad.lo.s32 	%r25, %r21, %r20, %r25;
$L__BB0_8:
	setp.gt.u32 	%p5, %r1, 3;
	@%p5 bra 	$L__BB0_10;
	ld.shared.u32 	%r22, [%r3+8];
	ld.global.u32 	%r23, [%rd1+8];
	mad.lo.s32 	%r25, %r23, %r22, %r25;
$L__BB0_10:
	cvta.to.global.u64 	%rd8, %rd3;
	mul.wide.s32 	%rd9, %r2, 4;
	add.s64 	%rd10, %rd8, %rd9;
	st.global.u32 	[%rd10], %r25;
$L__BB0_11:
	ret;

}


// ===== COMPILED SASS (sm_100) =====

	.target	sm_100

	.elftype	@"ET_EXEC"


//--------------------- .note.nv.tkinfo           --------------------------
	.section	.note.nv.tkinfo,"",@"SHT_NOTE"
	.sectionflags	@"SHF_NOTE_NV_TKINFO"
	.tkinfo
        /*0018*/ 	.word	0x00000002
        /*0030*/ 	.string	""
        /*0030*/ 	.string	"ptxas"
        /*0030*/ 	.string	"Cuda compilation tools, release 13.0, V13.0.88"
        /*0030*/ 	.string	"Build cuda_13.0.r13.0/compiler.36424714_0"
        /*0030*/ 	.string	"-arch sm_100 -m 64 "



//--------------------- .note.nv.cuinfo           --------------------------
	.section	.note.nv.cuinfo,"",@"SHT_NOTE"
	.sectionflags	@"SHF_NOTE_NV_CUINFO"
        /*0018*/ 	.short	0x0002
        /*001a*/ 	.short	0x0064
        /*001c*/ 	.short	0x0082
	.zero		2


//--------------------- .nv.info                  --------------------------
	.section	.nv.info,"",@"SHT_CUDA_INFO"
	.align	4


	//----- nvinfo : EIATTR_REGCOUNT
	.align		4
        /*0000*/ 	.byte	0x04, 0x2f
        /*0002*/ 	.short	(.L_1 - .L_0)
	.align		4
.L_0:
        /*0004*/ 	.word	index@(_Z18tiledConvolution1DPiS_S_i)
        /*0008*/ 	.word	0x00000011


	//----- nvinfo : EIATTR_FRAME_SIZE
	.align		4
.L_1:
        /*000c*/ 	.byte	0x04, 0x11
        /*000e*/ 	.short	(.L_3 - .L_2)
	.align		4
.L_2:
        /*0010*/ 	.word	index@(_Z18tiledConvolution1DPiS_S_i)
        /*0014*/ 	.word	0x00000000


	//----- nvinfo : EIATTR_MIN_STACK_SIZE
	.align		4
.L_3:
        /*0018*/ 	.byte	0x04, 0x12
        /*001a*/ 	.short	(.L_5 - .L_4)
	.align		4
.L_4:
        /*001c*/ 	.word	index@(_Z18tiledConvolution1DPiS_S_i)
        /*0020*/ 	.word	0x00000000
.L_5:


//--------------------- .nv.compat                --------------------------
	.section	.nv.compat,"",@"SHT_CUDA_COMPAT_INFO"
	.align	4
        /*0000*/ 	.byte	0x02, 0x09, 0x00, 0x00, 0x02, 0x02, 0x01, 0x00, 0x02, 0x05, 0x05, 0x00, 0x03, 0x07, 0x01, 0x01
        /*0010*/ 	.byte	0x02, 0x03, 0x00, 0x00, 0x02, 0x06, 0x01, 0x00, 0x04, 0x0b, 0x08, 0x00, 0x09, 0x00, 0x00, 0x00
        /*0020*/ 	.byte	0x00, 0x00, 0x00, 0x00


//--------------------- .nv.info._Z18tiledConvolution1DPiS_S_i --------------------------
	.section	.nv.info._Z18tiledConvolution1DPiS_S_i,"",@"SHT_CUDA_INFO"
	.sectionflags	@""
	.align	4


	//----- nvinfo : EIATTR_CUDA_API_VERSION
	.align		4
        /*0000*/ 	.byte	0x04, 0x37
        /*0002*/ 	.short	(.L_7 - .L_6)
.L_6:
        /*0004*/ 	.word	0x00000082


	//----- nvinfo : EIATTR_KPARAM_INFO
	.align		4
.L_7:
        /*0008*/ 	.byte	0x04, 0x17
        /*000a*/ 	.short	(.L_9 - .L_8)
.L_8:
        /*000c*/ 	.word	0x00000000
        /*0010*/ 	.short	0x0003
        /*0012*/ 	.short	0x0018
        /*0014*/ 	.byte	0x00, 0xf0, 0x11, 0x00


	//----- nvinfo : EIATTR_KPARAM_INFO
	.align		4
.L_9:
        /*0018*/ 	.byte	0x04, 0x17
        /*001a*/ 	.short	(.L_11 - .L_10)
.L_10:
        /*001c*/ 	.word	0x00000000
        /*0020*/ 	.short	0x0002
        /*0022*/ 	.short	0x0010
        /*0024*/ 	.byte	0x00, 0xf5, 0x21, 0x00


	//----- nvinfo : EIATTR_KPARAM_INFO
	.align		4
.L_11:
        /*0028*/ 	.byte	0x04, 0x17
        /*002a*/ 	.short	(.L_13 - .L_12)
.L_12:
        /*002c*/ 	.word	0x00000000
        /*0030*/ 	.short	0x0001
        /*0032*/ 	.short	0x0008
        /*0034*/ 	.byte	0x00, 0xf5, 0x21, 0x00


	//----- nvinfo : EIATTR_KPARAM_INFO
	.align		4
.L_13:
        /*0038*/ 	.byte	0x04, 0x17
        /*003a*/ 	.short	(.L_15 - .L_14)
.L_14:
        /*003c*/ 	.word	0x00000000
        /*0040*/ 	.short	0x0000
        /*0042*/ 	.short	0x0000
        /*0044*/ 	.byte	0x00, 0xf5, 0x21, 0x00


	//----- nvinfo : EIATTR_SPARSE_MMA_MASK
	.align		4
.L_15:
        /*0048*/ 	.byte	0x03, 0x50
        /*004a*/ 	.short	0x0000


	//----- nvinfo : EIATTR_MAXREG_COUNT
	.align		4
        /*004c*/ 	.byte	0x03, 0x1b
        /*004e*/ 	.short	0x00ff


	//----- nvinfo : EIATTR_NUM_BARRIERS
	.align		4
        /*0050*/ 	.byte	0x02, 0x4c
        /*0052*/ 	.byte	0x01
	.zero		1


	//----- nvinfo : EIATTR_MERCURY_ISA_VERSION
	.align		4
        /*0054*/ 	.byte	0x03, 0x5f
        /*0056*/ 	.short	0x0101


	//----- nvinfo : EIATTR_VRC_CTA_INIT_COUNT
	.align		4
        /*0058*/ 	.byte	0x02, 0x4a
	.zero		1
	.zero		1


	//----- nvinfo : EIATTR_EXIT_INSTR_OFFSETS
	.align		4
        /*005c*/ 	.byte	0x04, 0x1c
        /*005e*/ 	.short	(.L_17 - .L_16)


	//   ....[0]....
.L_16:
        /*0060*/ 	.word	0x00000110


	//   ....[1]....
        /*0064*/ 	.word	0x00000250


	//----- nvinfo : EIATTR_CBANK_PARAM_SIZE
	.align		4
.L_17:
        /*0068*/ 	.byte	0x03, 0x19
        /*006a*/ 	.short	0x001c


	//----- nvinfo : EIATTR_PARAM_CBANK
	.align		4
        /*006c*/ 	.byte	0x04, 0x0a
        /*006e*/ 	.short	(.L_19 - .L_18)
	.align		4
.L_18:
        /*0070*/ 	.word	index@(.nv.constant0._Z18tiledConvolution1DPiS_S_i)
        /*0074*/ 	.short	0x0380
        /*0076*/ 	.short	0x001c


	//----- nvinfo : EIATTR_SW_WAR
	.align		4
.L_19:
        /*0078*/ 	.byte	0x04, 0x36
        /*007a*/ 	.short	(.L_21 - .L_20)
.L_20:
        /*007c*/ 	.word	0x00000008
.L_21:


//--------------------- .nv.callgraph             --------------------------
	.section	.nv.callgraph,"",@"SHT_CUDA_CALLGRAPH"
	.align	4
	.sectionentsize	8
	.align		4
        /*0000*/ 	.word	0x00000000
	.align		4
        /*0004*/ 	.word	0xffffffff
	.align		4
        /*0008*/ 	.word	0x00000000
	.align		4
        /*000c*/ 	.word	0xfffffffe
	.align		4
        /*0010*/ 	.word	0x00000000
	.align		4
        /*0014*/ 	.word	0xfffffffd
	.align		4
        /*0018*/ 	.word	0x00000000
	.align		4
        /*001c*/ 	.word	0xfffffffc


//--------------------- .text._Z18tiledConvolution1DPiS_S_i --------------------------
	.section	.text._Z18tiledConvolution1DPiS_S_i,"ax",@progbits
	.align	128
        .global         _Z18tiledConvolution1DPiS_S_i
        .type           _Z18tiledConvolution1DPiS_S_i,@function
        .size           _Z18tiledConvolution1DPiS_S_i,(.L_x_1 - _Z18tiledConvolution1DPiS_S_i)
        .other          _Z18tiledConvolution1DPiS_S_i,@"STO_CUDA_ENTRY STV_DEFAULT"
_Z18tiledConvolution1DPiS_S_i:
.text._Z18tiledConvolution1DPiS_S_i:
[----:B------:R-:W-:Y:S01]  /*0000*/  LDC R1, c[0x0][0x37c] ;  /* 0x0000df00ff017b82 */ /* 0x000fe20000000800 */
[----:B------:R-:W0:Y:S01]  /*0010*/  S2R R4, SR_TID.X ;  /* 0x0000000000047919 */ /* 0x000e220000002100 */
[----:B------:R-:W1:Y:S01]  /*0020*/  LDCU UR4, c[0x0][0x398] ;  /* 0x00007300ff0477ac */ /* 0x000e620008000800 */
[----:B------:R-:W0:Y:S01]  /*0030*/  S2R R11, SR_CTAID.X ;  /* 0x00000000000b7919 */ /* 0x000e220000002500 */
[----:B------:R-:W2:Y:S01]  /*0040*/  LDCU.64 UR6, c[0x0][0x358] ;  /* 0x00006b00ff0677ac */ /* 0x000ea20008000a00 */
[----:B0-----:R-:W-:-:S04]  /*0050*/  LEA R11, R11, R4, 0x2 ;  /* 0x000000040b0b7211 */ /* 0x001fc800078e10ff */
[----:B-1----:R-:W-:-:S13]  /*0060*/  ISETP.GE.AND P0, PT, R11, UR4, PT ;  /* 0x000000040b007c0c */ /* 0x002fda000bf06270 */
[----:B------:R-:W0:Y:S02]  /*0070*/  @!P0 LDC.64 R2, c[0x0][0x380] ;  /* 0x0000e000ff028b82 */ /* 0x000e240000000a00 */
[----:B0-----:R-:W-:-:S06]  /*0080*/  @!P0 IMAD.WIDE R2, R11, 0x4, R2 ;  /* 0x000000040b028825 */ /* 0x001fcc00078e0202 */
[----:B--2---:R-:W2:Y:S01]  /*0090*/  @!P0 LDG.E R3, desc[UR6][R2.64] ;  /* 0x0000000602038981 */ /* 0x004ea2000c1e1900 */
[----:B------:R-:W0:Y:S01]  /*00a0*/  S2UR UR5, SR_CgaCtaId ;  /* 0x00000000000579c3 */ /* 0x000e220000008800 */
[----:B------:R-:W-:Y:S02]  /*00b0*/  UMOV UR4, 0x400 ;  /* 0x0000040000047882 */ /* 0x000fe40000000000 */
[----:B0-----:R-:W-:-:S06]  /*00c0*/  ULEA UR4, UR5, UR4, 0x18 ;  /* 0x0000000405047291 */ /* 0x001fcc000f8ec0ff */
[----:B------:R-:W-:-:S05]  /*00d0*/  LEA R0, R4, UR4, 0x2 ;  /* 0x0000000404007c11 */ /* 0x000fca000f8e10ff */
[----:B--2---:R0:W-:Y:S04]  /*00e0*/  @!P0 STS [R0], R3 ;  /* 0x0000000300008388 */ /* 0x0041e80000000800 */
[----:B------:R0:W-:Y:S01]  /*00f0*/  @P0 STS [R0], RZ ;  /* 0x000000ff00000388 */ /* 0x0001e20000000800 */
[----:B------:R-:W-:Y:S06]  /*0100*/  BAR.SYNC.DEFER_BLOCKING 0x0 ;  /* 0x0000000000007b1d */ /* 0x000fec0000010000 */
[----:B------:R-:W-:Y:S05]  /*0110*/  @P0 EXIT ;  /* 0x000000000000094d */ /* 0x000fea0003800000 */
[C---:B------:R-:W-:Y:S02]  /*0120*/  ISETP.GT.U32.AND P0, PT, R4.reuse, 0x5, PT ;  /* 0x000000050400780c */ /* 0x040fe40003f04070 */
[C---:B------:R-:W-:Y:S02]  /*0130*/  ISETP.GT.U32.AND P1, PT, R4.reuse, 0x4, PT ;  /* 0x000000040400780c */ /* 0x040fe40003f24070 */
[----:B------:R-:W-:Y:S02]  /*0140*/  ISETP.GT.U32.AND P2, PT, R4, 0x3, PT ;  /* 0x000000030400780c */ /* 0x000fe40003f44070 */
[----:B------:R-:W1:Y:S07]  /*0150*/  LDC.64 R4, c[0x0][0x390] ;  /* 0x0000e400ff047b82 */ /* 0x000e6e0000000a00 */
[----:B------:R-:W2:Y:S01]  /*0160*/  @!P0 LDS R10, [R0] ;  /* 0x00000000000a8984 */ /* 0x000ea20000000800 */
[----:B0-----:R-:W0:Y:S03]  /*0170*/  @!P0 LDC.64 R2, c[0x0][0x388] ;  /* 0x0000e200ff028b82 */ /* 0x001e260000000a00 */
[----:B------:R-:W3:Y:S04]  /*0180*/  @!P1 LDS R12, [R0+0x4] ;  /* 0x00000400000c9984 */ /* 0x000ee80000000800 */
[----:B------:R-:W4:Y:S01]  /*0190*/  @!P2 LDS R14, [R0+0x8] ;  /* 0x00000800000ea984 */ /* 0x000f220000000800 */
[----:B------:R-:W5:Y:S08]  /*01a0*/  @!P1 LDC.64 R6, c[0x0][0x388] ;  /* 0x0000e200ff069b82 */ /* 0x000f700000000a00 */
[----:B------:R-:W2:Y:S01]  /*01b0*/  @!P2 LDC.64 R8, c[0x0][0x388] ;  /* 0x0000e200ff08ab82 */ /* 0x000ea20000000a00 */
[----:B0-----:R-:W3:Y:S04]  /*01c0*/  @!P0 LDG.E R3, desc[UR6][R2.64] ;  /* 0x0000000602038981 */ /* 0x001ee8000c1e1900 */
[----:B-----5:R-:W5:Y:S04]  /*01d0*/  @!P1 LDG.E R6, desc[UR6][R6.64+0x4] ;  /* 0x0000040606069981 */ /* 0x020f68000c1e1900 */
[----:B--2---:R-:W4:Y:S01]  /*01e0*/  @!P2 LDG.E R8, desc[UR6][R8.64+0x8] ;  /* 0x000008060808a981 */ /* 0x004f22000c1e1900 */
[----:B------:R-:W-:-:S02]  /*01f0*/  HFMA2 R13, -RZ, RZ, 0, 0 ;  /* 0x00000000ff0d7431 */ /* 0x000fc400000001ff */
[----:B-1----:R-:W-:-:S04]  /*0200*/  IMAD.WIDE R4, R11, 0x4, R4 ;  /* 0x000000040b047825 */ /* 0x002fc800078e0204 */
[----:B---3--:R-:W-:-:S04]  /*0210*/  @!P0 IMAD R13, R10, R3, RZ ;  /* 0x000000030a0d8224 */ /* 0x008fc800078e02ff */
[----:B-----5:R-:W-:-:S04]  /*0220*/  @!P1 IMAD R13, R12, R6, R13 ;  /* 0x000000060c0d9224 */ /* 0x020fc800078e020d */
[----:B----4-:R-:W-:-:S05]  /*0230*/  @!P2 IMAD R13, R14, R8, R13 ;  /* 0x000000080e0da224 */ /* 0x010fca00078e020d */
[----:B------:R-:W-:Y:S01]  /*0240*/  STG.E desc[UR6][R4.64], R13 ;  /* 0x0000000d04007986 */ /* 0x000fe2000c101906 */
[----:B------:R-:W-:Y:S05]  /*0250*/  EXIT ;  /* 0x000000000000794d */ /* 0x000fea0003800000 */
.L_x_0:
[----:B------:R-:W-:-:S00]  /*0260*/  BRA `(.L_x_0) ;  /* 0xfffffffc00fc7947 */ /* 0x000fc0000383ffff */
[----:B------:R-:W-:-:S00]  /*0270*/  NOP ;  /* 0x0000000000007918 */ /* 0x000fc00000000000 */
        /* <DEDUP_REMOVED lines=8> */
.L_x_1:


//--------------------- .nv.shared._Z18tiledConvolution1DPiS_S_i --------------------------
	.section	.nv.shared._Z18tiledConvolution1DPiS_S_i,"aw",@nobits
	.sectionflags	@""
	.align	4
.nv.shared._Z18tiledConvolution1DPiS_S_i:
	.zero		1048


//--------------------- .nv.shared.reserved.0     --------------------------
	.section	.nv.shared.reserved.0,"aw",@nobits
	.weak		__nv_reservedSMEM_offset_0_alias
	.size		__nv_reservedSMEM_offset_0_alias, 0, 64
	.other		__nv_reservedSMEM_offset_0_alias,@"STO_CUDA_RESERVED_SHARED STV_DEFAULT"
__nv_reservedSMEM_offset_0_alias:
	.zero		0
	.zero		64


//--------------------- .nv.constant0._Z18tiledConvolution1DPiS_S_i --------------------------
	.section	.nv.constant0._Z18tiledConvolution1DPiS_S_i,"a",@progbits
	.sectionflags	@""
	.align	4
.nv.constant0._Z18tiledConvolution1DPiS_S_i:
	.zero		924


//--------------------- SYMBOLS --------------------------

	.type		.nv.reservedSmem.offset0,@object
	.size		.nv.reservedSmem.offset0,0x4
	.type		.nv.reservedSmem.cap,@object
	.size		.nv.reservedSmem.cap,0x4
